//
// Generated by NVIDIA NVVM Compiler
//
// Compiler Build ID: CL-36424714
// Cuda compilation tools, release 13.0, V13.0.88
// Based on NVVM 20.0.0
//

.version 9.0
.target sm_100
.address_size 64

	// .globl	_Z5iwarpPi
// _ZZ5iwarpPiE4smem has been demoted

.visible .entry _Z5iwarpPi(
	.param .u64 .ptr .align 1 _Z5iwarpPi_param_0
)
{
	.reg .pred 	%p<2>;
	.reg .b32 	%r<10>;
	.reg .b64 	%rd<5>;
	// demoted variable
	.shared .align 4 .b8 _ZZ5iwarpPiE4smem[128];
	ld.param.u64 	%rd2, [_Z5iwarpPi_param_0];
	cvta.to.global.u64 	%rd3, %rd2;
	mov.u32 	%r2, %tid.x;
	mul.wide.u32 	%rd4, %r2, 4;
	add.s64 	%rd1, %rd3, %rd4;
	ld.volatile.global.u32 	%r3, [%rd1];
	shl.b32 	%r4, %r2, 2;
	mov.u32 	%r5, _ZZ5iwarpPiE4smem;
	add.s32 	%r1, %r5, %r4;
	st.volatile.shared.u32 	[%r1], %r3;
	and.b32  	%r6, %r2, 1;
	setp.eq.b32 	%p1, %r6, 1;
	@%p1 bra 	$L__BB0_2;
	mov.b32 	%r8, 1;
	st.volatile.shared.u32 	[%r1], %r8;
	bra.uni 	$L__BB0_3;
$L__BB0_2:
	mov.b32 	%r7, 0;
	st.volatile.shared.u32 	[%r1+-4], %r7;
$L__BB0_3:
	ld.volatile.shared.u32 	%r9, [%r1];
	st.volatile.global.u32 	[%rd1], %r9;
	ret;

}


// ===== COMPILED SASS (sm_100) =====

	.target	sm_100

	.elftype	@"ET_EXEC"


//--------------------- .note.nv.tkinfo           --------------------------
	.section	.note.nv.tkinfo,"",@"SHT_NOTE"
	.sectionflags	@"SHF_NOTE_NV_TKINFO"
	.tkinfo
        /*0018*/ 	.word	0x00000002
        /*0030*/ 	.string	""
        /*0030*/ 	.string	"ptxas"
        /*0030*/ 	.string	"Cuda compilation tools, release 13.0, V13.0.88"
        /*0030*/ 	.string	"Build cuda_13.0.r13.0/compiler.36424714_0"
        /*0030*/ 	.string	"-arch sm_100 -m 64 "



//--------------------- .note.nv.cuinfo           --------------------------
	.section	.note.nv.cuinfo,"",@"SHT_NOTE"
	.sectionflags	@"SHF_NOTE_NV_CUINFO"
        /*0018*/ 	.short	0x0002
        /*001a*/ 	.short	0x0064
        /*001c*/ 	.short	0x0082
	.zero		2


//--------------------- .nv.info                  --------------------------
	.section	.nv.info,"",@"SHT_CUDA_INFO"
	.align	4


	//----- nvinfo : EIATTR_REGCOUNT
	.align		4
        /*0000*/ 	.byte	0x04, 0x2f
        /*0002*/ 	.short	(.L_1 - .L_0)
	.align		4
.L_0:
        /*0004*/ 	.word	index@(_Z5iwarpPi)
        /*0008*/ 	.word	0x0000000a


	//----- nvinfo : EIATTR_FRAME_SIZE
	.align		4
.L_1:
        /*000c*/ 	.byte	0x04, 0x11
        /*000e*/ 	.short	(.L_3 - .L_2)
	.align		4
.L_2:
        /*0010*/ 	.word	index@(_Z5iwarpPi)
        /*0014*/ 	.word	0x00000000


	//----- nvinfo : EIATTR_MIN_STACK_SIZE
	.align		4
.L_3:
        /*0018*/ 	.byte	0x04, 0x12
        /*001a*/ 	.short	(.L_5 - .L_4)
	.align		4
.L_4:
        /*001c*/ 	.word	index@(_Z5iwarpPi)
        /*0020*/ 	.word	0x00000000
.L_5:


//--------------------- .nv.compat                --------------------------
	.section	.nv.compat,"",@"SHT_CUDA_COMPAT_INFO"
	.align	4
        /*0000*/ 	.byte	0x02, 0x09, 0x00, 0x00, 0x02, 0x02, 0x01, 0x00, 0x02, 0x05, 0x05, 0x00, 0x03, 0x07, 0x01, 0x01
        /*0010*/ 	.byte	0x02, 0x03, 0x00, 0x00, 0x02, 0x06, 0x01, 0x00, 0x04, 0x0b, 0x08, 0x00, 0x09, 0x00, 0x00, 0x00
        /*0020*/ 	.byte	0x00, 0x00, 0x00, 0x00


//--------------------- .nv.info._Z5iwarpPi       --------------------------
	.section	.nv.info._Z5iwarpPi,"",@"SHT_CUDA_INFO"
	.sectionflags	@""
	.align	4


	//----- nvinfo : EIATTR_CUDA_API_VERSION
	.align		4
        /*0000*/ 	.byte	0x04, 0x37
        /*0002*/ 	.short	(.L_7 - .L_6)
.L_6:
        /*0004*/ 	.word	0x00000082


	//----- nvinfo : EIATTR_KPARAM_INFO
	.align		4
.L_7:
        /*0008*/ 	.byte	0x04, 0x17
        /*000a*/ 	.short	(.L_9 - .L_8)
.L_8:
        /*000c*/ 	.word	0x00000000
        /*0010*/ 	.short	0x0000
        /*0012*/ 	.short	0x0000
        /*0014*/ 	.byte	0x00, 0xf5, 0x21, 0x00


	//----- nvinfo : EIATTR_SPARSE_MMA_MASK
	.align		4
.L_9:
        /*0018*/ 	.byte	0x03, 0x50
        /*001a*/ 	.short	0x0000


	//----- nvinfo : EIATTR_MAXREG_COUNT
	.align		4
        /*001c*/ 	.byte	0x03, 0x1b
        /*001e*/ 	.short	0x00ff


	//----- nvinfo : EIATTR_MERCURY_ISA_VERSION
	.align		4
        /*0020*/ 	.byte	0x03, 0x5f
        /*0022*/ 	.short	0x0101


	//----- nvinfo : EIATTR_VRC_CTA_INIT_COUNT
	.align		4
        /*0024*/ 	.byte	0x02, 0x4a
	.zero		1
	.zero		1


	//----- nvinfo : EIATTR_EXIT_INSTR_OFFSETS
	.align		4
        /*0028*/ 	.byte	0x04, 0x1c
        /*002a*/ 	.short	(.L_11 - .L_10)


	//   ....[0]....
.L_10:
        /*002c*/ 	.word	0x00000120


	//----- nvinfo : EIATTR_CBANK_PARAM_SIZE
	.align		4
.L_11:
        /*0030*/ 	.byte	0x03, 0x19
        /*0032*/ 	.short	0x0008


	//----- nvinfo : EIATTR_PARAM_CBANK
	.align		4
        /*0034*/ 	.byte	0x04, 0x0a
        /*0036*/ 	.short	(.L_13 - .L_12)
	.align		4
.L_12:
        /*0038*/ 	.word	index@(.nv.constant0._Z5iwarpPi)
        /*003c*/ 	.short	0x0380
        /*003e*/ 	.short	0x0008


	//----- nvinfo : EIATTR_SW_WAR
	.align		4
.L_13:
        /*0040*/ 	.byte	0x04, 0x36
        /*0042*/ 	.short	(.L_15 - .L_14)
.L_14:
        /*0044*/ 	.word	0x00000008
.L_15:


//--------------------- .nv.callgraph             --------------------------
	.section	.nv.callgraph,"",@"SHT_CUDA_CALLGRAPH"
	.align	4
	.sectionentsize	8
	.align		4
        /*0000*/ 	.word	0x00000000
	.align		4
        /*0004*/ 	.word	0xffffffff
	.align		4
        /*0008*/ 	.word	0x00000000
	.align		4
        /*000c*/ 	.word	0xfffffffe
	.align		4
        /*0010*/ 	.word	0x00000000
	.align		4
        /*0014*/ 	.word	0xfffffffd
	.align		4
        /*0018*/ 	.word	0x00000000
	.align		4
        /*001c*/ 	.word	0xfffffffc


//--------------------- .text._Z5iwarpPi          --------------------------
	.section	.text._Z5iwarpPi,"ax",@progbits
	.align	128
        .global         _Z5iwarpPi
        .type           _Z5iwarpPi,@function
        .size           _Z5iwarpPi,(.L_x_1 - _Z5iwarpPi)
        .other          _Z5iwarpPi,@"STO_CUDA_ENTRY STV_DEFAULT"
_Z5iwarpPi:
.text._Z5iwarpPi:
[----:B------:R-:W-:Y:S01]  /*0000*/  LDC R1, c[0x0][0x37c] ;  /* 0x0000df00ff017b82 */ /* 0x000fe20000000800 */
[----:B------:R-:W0:Y:S07]  /*0010*/  S2R R5, SR_TID.X ;  /* 0x0000000000057919 */ /* 0x000e2e0000002100 */
[----:B------:R-:W0:Y:S01]  /*0020*/  LDC.64 R2, c[0x0][0x380] ;  /* 0x0000e000ff027b82 */ /* 0x000e220000000a00 */
[----:B------:R-:W1:Y:S01]  /*0030*/  LDCU.64 UR6, c[0x0][0x358] ;  /* 0x00006b00ff0677ac */ /* 0x000e620008000a00 */
[----:B0-----:R-:W-:-:S05]  /*0040*/  IMAD.WIDE.U32 R2, R5, 0x4, R2 ;  /* 0x0000000405027825 */ /* 0x001fca00078e0002 */
[----:B-1----:R-:W2:Y:S01]  /*0050*/  LDG.E.STRONG.SYS R0, desc[UR6][R2.64] ;  /* 0x0000000602007981 */ /* 0x002ea2000c1f5900 */
[----:B------:R-:W0:Y:S01]  /*0060*/  S2UR UR5, SR_CgaCtaId ;  /* 0x00000000000579c3 */ /* 0x000e220000008800 */
[----:B------:R-:W-:Y:S01]  /*0070*/  LOP3.LUT R4, R5, 0x1, RZ, 0xc0, !PT ;  /* 0x0000000105047812 */ /* 0x000fe200078ec0ff */
[----:B------:R-:W-:-:S03]  /*0080*/  UMOV UR4, 0x400 ;  /* 0x0000040000047882 */ /* 0x000fc60000000000 */
[----:B------:R-:W-:-:S13]  /*0090*/  ISETP.NE.U32.AND P0, PT, R4, 0x1, PT ;  /* 0x000000010400780c */ /* 0x000fda0003f05070 */
[----:B------:R-:W-:Y:S01]  /*00a0*/  @P0 IMAD.MOV.U32 R4, RZ, RZ, 0x1 ;  /* 0x00000001ff040424 */ /* 0x000fe200078e00ff */
[----:B0-----:R-:W-:-:S06]  /*00b0*/  ULEA UR4, UR5, UR4, 0x18 ;  /* 0x0000000405047291 */ /* 0x001fcc000f8ec0ff */
[----:B------:R-:W-:-:S05]  /*00c0*/  LEA R5, R5, UR4, 0x2 ;  /* 0x0000000405057c11 */ /* 0x000fca000f8e10ff */
[----:B--2---:R-:W-:Y:S04]  /*00d0*/  STS [R5], R0 ;  /* 0x0000000005007388 */ /* 0x004fe80000000800 */
[----:B------:R-:W-:Y:S04]  /*00e0*/  @P0 STS [R5], R4 ;  /* 0x0000000405000388 */ /* 0x000fe80000000800 */
[----:B------:R-:W-:Y:S04]  /*00f0*/  @!P0 STS [R5+-0x4], RZ ;  /* 0xfffffcff05008388 */ /* 0x000fe80000000800 */
[----:B------:R-:W0:Y:S04]  /*0100*/  LDS R7, [R5] ;  /* 0x0000000005077984 */ /* 0x000e280000000800 */
[----:B0-----:R-:W-:Y:S01]  /*0110*/  STG.E.STRONG.SYS desc[UR6][R2.64], R7 ;  /* 0x0000000702007986 */ /* 0x001fe2000c115906 */
[----:B------:R-:W-:Y:S05]  /*0120*/  EXIT ;  /* 0x000000000000794d */ /* 0x000fea0003800000 */
.L_x_0:
[----:B------:R-:W-:-:S00]  /*0130*/  BRA `(.L_x_0) ;  /* 0xfffffffc00fc7947 */ /* 0x000fc0000383ffff */
[----:B------:R-:W-:-:S00]  /*0140*/  NOP ;  /* 0x0000000000007918 */ /* 0x000fc00000000000 */
        /* <DEDUP_REMOVED lines=11> */
.L_x_1:


//--------------------- .nv.shared._Z5iwarpPi     --------------------------
	.section	.nv.shared._Z5iwarpPi,"aw",@nobits
	.sectionflags	@""
	.align	4
.nv.shared._Z5iwarpPi:
	.zero		1152


//--------------------- .nv.shared.reserved.0     --------------------------
	.section	.nv.shared.reserved.0,"aw",@nobits
	.weak		__nv_reservedSMEM_offset_0_alias
	.size		__nv_reservedSMEM_offset_0_alias, 0, 64
	.other		__nv_reservedSMEM_offset_0_alias,@"STO_CUDA_RESERVED_SHARED STV_DEFAULT"
__nv_reservedSMEM_offset_0_alias:
	.zero		0
	.zero		64


//--------------------- .nv.constant0._Z5iwarpPi  --------------------------
	.section	.nv.constant0._Z5iwarpPi,"a",@progbits
	.sectionflags	@""
	.align	4
.nv.constant0._Z5iwarpPi:
	.zero		904


//--------------------- SYMBOLS --------------------------

	.type		.nv.reservedSmem.offset0,@object
	.size		.nv.reservedSmem.offset0,0x4
	.type		.nv.reservedSmem.cap,@object
	.size		.nv.reservedSmem.cap,0x4
